	.headerflags	@"EF_CUDA_TEXMODE_UNIFIED EF_CUDA_64BIT_ADDRESS EF_CUDA_ACCELERATORS EF_CUDA_SM90 EF_CUDA_VIRTUAL_SM(EF_CUDA_SM90)"
	.elftype	@"ET_EXEC"


//--------------------- .nv.info                  --------------------------
	.section	.nv.info,"",@"SHT_CUDA_INFO"
	.align	4


	//----- nvinfo : EIATTR_REGCOUNT
	.align		4
        /*0000*/ 	.byte	0x04, 0x2f
        /*0002*/ 	.short	(.L_1 - .L_0)
	.align		4
.L_0:
        /*0004*/ 	.word	index@(triton_per_fused_abs_mean_sub_15)
        /*0008*/ 	.word	0x0000001b


	//----- nvinfo : EIATTR_MIN_STACK_SIZE
	.align		4
.L_1:
        /*000c*/ 	.byte	0x04, 0x12
        /*000e*/ 	.short	(.L_3 - .L_2)
	.align		4
.L_2:
        /*0010*/ 	.word	index@(triton_per_fused_abs_mean_sub_15)
        /*0014*/ 	.word	0x00000000


	//----- nvinfo : EIATTR_FRAME_SIZE
	.align		4
.L_3:
        /*0018*/ 	.byte	0x04, 0x11
        /*001a*/ 	.short	(.L_5 - .L_4)
	.align		4
.L_4:
        /*001c*/ 	.word	index@(triton_per_fused_abs_mean_sub_15)
        /*0020*/ 	.word	0x00000000


	//----- nvinfo : EIATTR_MIN_STACK_SIZE
	.align		4
.L_5:
        /*0024*/ 	.byte	0x04, 0x12
        /*0026*/ 	.short	(.L_7 - .L_6)
	.align		4
.L_6:
        /*0028*/ 	.word	index@(triton_per_fused_abs_mean_sub_15)
        /*002c*/ 	.word	0x00000000
.L_7:


//--------------------- .nv.info.triton_per_fused_abs_mean_sub_15 --------------------------
	.section	.nv.info.triton_per_fused_abs_mean_sub_15,"",@"SHT_CUDA_INFO"
	.sectionflags	@""
	.align	4


	//----- nvinfo : EIATTR_CUDA_API_VERSION
	.align		4
        /*0000*/ 	.byte	0x04, 0x37
        /*0002*/ 	.short	(.L_9 - .L_8)
.L_8:
        /*0004*/ 	.word	0x0000007c


	//----- nvinfo : EIATTR_KPARAM_INFO
	.align		4
.L_9:
        /*0008*/ 	.byte	0x04, 0x17
        /*000a*/ 	.short	(.L_11 - .L_10)
.L_10:
        /*000c*/ 	.word	0x00000000
        /*0010*/ 	.short	0x0004
        /*0012*/ 	.short	0x001c
        /*0014*/ 	.byte	0x00, 0xf0, 0x11, 0x00


	//----- nvinfo : EIATTR_KPARAM_INFO
	.align		4
.L_11:
        /*0018*/ 	.byte	0x04, 0x17
        /*001a*/ 	.short	(.L_13 - .L_12)
.L_12:
        /*001c*/ 	.word	0x00000000
        /*0020*/ 	.short	0x0003
        /*0022*/ 	.short	0x0018
        /*0024*/ 	.byte	0x00, 0xf0, 0x11, 0x00


	//----- nvinfo : EIATTR_KPARAM_INFO
	.align		4
.L_13:
        /*0028*/ 	.byte	0x04, 0x17
        /*002a*/ 	.short	(.L_15 - .L_14)
.L_14:
        /*002c*/ 	.word	0x00000000
        /*0030*/ 	.short	0x0002
        /*0032*/ 	.short	0x0010
        /*0034*/ 	.byte	0x00, 0xf4, 0x21, 0x00


	//----- nvinfo : EIATTR_KPARAM_INFO
	.align		4
.L_15:
        /*0038*/ 	.byte	0x04, 0x17
        /*003a*/ 	.short	(.L_17 - .L_16)
.L_16:
        /*003c*/ 	.word	0x00000000
        /*0040*/ 	.short	0x0001
        /*0042*/ 	.short	0x0008
        /*0044*/ 	.byte	0x00, 0xf4, 0x21, 0x00


	//----- nvinfo : EIATTR_KPARAM_INFO
	.align		4
.L_17:
        /*0048*/ 	.byte	0x04, 0x17
        /*004a*/ 	.short	(.L_19 - .L_18)
.L_18:
        /*004c*/ 	.word	0x00000000
        /*0050*/ 	.short	0x0000
        /*0052*/ 	.short	0x0000
        /*0054*/ 	.byte	0x00, 0xf4, 0x21, 0x00


	//----- nvinfo : EIATTR_SPARSE_MMA_MASK
	.align		4
.L_19:
        /*0058*/ 	.byte	0x03, 0x50
        /*005a*/ 	.short	0x0000


	//----- nvinfo : EIATTR_MAXREG_COUNT
	.align		4
        /*005c*/ 	.byte	0x03, 0x1b
        /*005e*/ 	.short	0x00ff


	//----- nvinfo : EIATTR_COOP_GROUP_MASK_REGIDS
	.align		4
        /*0060*/ 	.byte	0x04, 0x29
        /*0062*/ 	.short	(.L_21 - .L_20)


	//   ....[0]....
.L_20:
        /*0064*/ 	.word	0xffffffff


	//   ....[1]....
        /*0068*/ 	.word	0xffffffff


	//   ....[2]....
        /*006c*/ 	.word	0xffffffff


	//   ....[3]....
        /*0070*/ 	.word	0xffffffff


	//   ....[4]....
        /*0074*/ 	.word	0xffffffff


	//----- nvinfo : EIATTR_COOP_GROUP_INSTR_OFFSETS
	.align		4
.L_21:
        /*0078*/ 	.byte	0x04, 0x28
        /*007a*/ 	.short	(.L_23 - .L_22)


	//   ....[0]....
.L_22:
        /*007c*/ 	.word	0x00000770


	//   ....[1]....
        /*0080*/ 	.word	0x000007a0


	//   ....[2]....
        /*0084*/ 	.word	0x00000830


	//   ....[3]....
        /*0088*/ 	.word	0x00000850


	//   ....[4]....
        /*008c*/ 	.word	0x00000880


	//----- nvinfo : EIATTR_EXIT_INSTR_OFFSETS
	.align		4
.L_23:
        /*0090*/ 	.byte	0x04, 0x1c
        /*0092*/ 	.short	(.L_25 - .L_24)


	//   ....[0]....
.L_24:
        /*0094*/ 	.word	0x00000900


	//   ....[1]....
        /*0098*/ 	.word	0x00000950


	//----- nvinfo : EIATTR_REQNTID
	.align		4
.L_25:
        /*009c*/ 	.byte	0x04, 0x10
        /*009e*/ 	.short	(.L_27 - .L_26)
.L_26:
        /*00a0*/ 	.word	0x00000100
        /*00a4*/ 	.word	0x00000001
        /*00a8*/ 	.word	0x00000001


	//----- nvinfo : EIATTR_CBANK_PARAM_SIZE
	.align		4
.L_27:
        /*00ac*/ 	.byte	0x03, 0x19
        /*00ae*/ 	.short	0x0020


	//----- nvinfo : EIATTR_PARAM_CBANK
	.align		4
        /*00b0*/ 	.byte	0x04, 0x0a
        /*00b2*/ 	.short	(.L_29 - .L_28)
	.align		4
.L_28:
        /*00b4*/ 	.word	index@(.nv.constant0.triton_per_fused_abs_mean_sub_15)
        /*00b8*/ 	.short	0x0210
        /*00ba*/ 	.short	0x0020


	//----- nvinfo : EIATTR_SW_WAR
	.align		4
.L_29:
        /*00bc*/ 	.byte	0x04, 0x36
        /*00be*/ 	.short	(.L_31 - .L_30)
.L_30:
        /*00c0*/ 	.word	0x00000008
.L_31:


//--------------------- .nv.callgraph             --------------------------
	.section	.nv.callgraph,"",@"SHT_CUDA_CALLGRAPH"
	.align	4
	.sectionentsize	8
	.align		4
        /*0000*/ 	.word	0x00000000
	.align		4
        /*0004*/ 	.word	0xffffffff
	.align		4
        /*0008*/ 	.word	0x00000000
	.align		4
        /*000c*/ 	.word	0xfffffffe
	.align		4
        /*0010*/ 	.word	0x00000000
	.align		4
        /*0014*/ 	.word	0xfffffffd
	.align		4
        /*0018*/ 	.word	0x00000000
	.align		4
        /*001c*/ 	.word	0xfffffffc


//--------------------- .text.triton_per_fused_abs_mean_sub_15 --------------------------
	.section	.text.triton_per_fused_abs_mean_sub_15,"ax",@progbits
	.sectionflags	@"SHF_BARRIERS=1"
	.align	128
        .global         triton_per_fused_abs_mean_sub_15
        .type           triton_per_fused_abs_mean_sub_15,@function
        .size           triton_per_fused_abs_mean_sub_15,(.L_x_1 - triton_per_fused_abs_mean_sub_15)
        .other          triton_per_fused_abs_mean_sub_15,@"STO_CUDA_ENTRY STV_DEFAULT"
triton_per_fused_abs_mean_sub_15:
.text.triton_per_fused_abs_mean_sub_15:
[----:B------:R-:W0:Y:S01]  /*0000*/  LDC R1, c[0x0][0x28] ;  /* 0x00000a00ff017b82 */ /* 0x000e220000000800 */
[----:B------:R-:W1:Y:S01]  /*0010*/  S2R R20, SR_TID.X ;  /* 0x0000000000147919 */ /* 0x000e620000002100 */
[----:B------:R-:W-:Y:S01]  /*0020*/  ULDC.64 UR6, c[0x0][0x208] ;  /* 0x0000820000067ab9 */ /* 0x000fe20000000a00 */
[----:B------:R-:W2:Y:S01]  /*0030*/  S2R R3, SR_CTAID.X ;  /* 0x0000000000037919 */ /* 0x000ea20000002500 */
[----:B-1----:R-:W-:Y:S02]  /*0040*/  LOP3.LUT R6, R20, 0x7, RZ, 0xc0, !PT ;  /* 0x0000000714067812 */ /* 0x002fe400078ec0ff */
[----:B------:R-:W-:-:S03]  /*0050*/  SHF.R.U32.HI R11, RZ, 0x3, R20 ;  /* 0x00000003ff0b7819 */ /* 0x000fc60000011614 */
[----:B--2---:R-:W-:Y:S01]  /*0060*/  IMAD R0, R3, 0x8, R6 ;  /* 0x0000000803007824 */ /* 0x004fe200078e0206 */
[----:B------:R-:W-:-:S04]  /*0070*/  SGXT.U32 R11, R11, 0x5 ;  /* 0x000000050b0b781a */ /* 0x000fc80000000000 */
[----:B------:R-:W-:-:S04]  /*0080*/  SHF.R.S32.HI R3, RZ, 0x1f, R0 ;  /* 0x0000001fff037819 */ /* 0x000fc80000011400 */
[----:B------:R-:W-:-:S04]  /*0090*/  LEA.HI R3, R3, R0, RZ, 0x6 ;  /* 0x0000000003037211 */ /* 0x000fc800078f30ff */
[----:B------:R-:W-:Y:S01]  /*00a0*/  SHF.R.S32.HI R9, RZ, 0x1e, R3 ;  /* 0x0000001eff097819 */ /* 0x000fe20000011403 */
[C---:B------:R-:W-:Y:S01]  /*00b0*/  IMAD.SHL.U32 R2, R3.reuse, 0x2, RZ ;  /* 0x0000000203027824 */ /* 0x040fe200078e00ff */
[----:B------:R-:W-:Y:S02]  /*00c0*/  LOP3.LUT R3, R3, 0x7ffc0, RZ, 0xc0, !PT ;  /* 0x0007ffc003037812 */ /* 0x000fe400078ec0ff */
[----:B------:R-:W-:Y:S02]  /*00d0*/  SGXT R9, R9, 0x1 ;  /* 0x000000010909781a */ /* 0x000fe40000000200 */
[----:B------:R-:W-:Y:S01]  /*00e0*/  LOP3.LUT R2, R11, 0xffffff80, R2, 0xf8, !PT ;  /* 0xffffff800b027812 */ /* 0x000fe200078ef802 */
[----:B------:R-:W-:-:S03]  /*00f0*/  IMAD.IADD R5, R0, 0x1, -R3 ;  /* 0x0000000100057824 */ /* 0x000fc600078e0a03 */
[C---:B------:R-:W-:Y:S01]  /*0100*/  LOP3.LUT R12, R2.reuse, 0x60, RZ, 0xfc, !PT ;  /* 0x00000060020c7812 */ /* 0x040fe200078efcff */
[----:B------:R-:W-:Y:S01]  /*0110*/  IMAD R15, R5, 0x2000, R2 ;  /* 0x00002000050f7824 */ /* 0x000fe200078e0202 */
[C---:B------:R-:W-:Y:S02]  /*0120*/  LOP3.LUT R8, R2.reuse, 0x20, RZ, 0xfc, !PT ;  /* 0x0000002002087812 */ /* 0x040fe400078efcff */
[----:B------:R-:W-:Y:S01]  /*0130*/  LEA.HI R13, R9, R2, RZ, 0x5 ;  /* 0x00000002090d7211 */ /* 0x000fe200078f28ff */
[----:B------:R-:W-:Y:S01]  /*0140*/  IMAD R18, R5, 0x2000, R12 ;  /* 0x0000200005127824 */ /* 0x000fe200078e020c */
[----:B------:R-:W-:Y:S02]  /*0150*/  SHF.R.S32.HI R16, RZ, 0x1f, R15 ;  /* 0x0000001fff107819 */ /* 0x000fe4000001140f */
[----:B------:R-:W-:Y:S02]  /*0160*/  LOP3.LUT R10, R2, 0x40, RZ, 0xfc, !PT ;  /* 0x00000040020a7812 */ /* 0x000fe400078efcff */
[----:B------:R-:W-:Y:S01]  /*0170*/  LEA.HI R4, R9, R8, RZ, 0x5 ;  /* 0x0000000809047211 */ /* 0x000fe200078f28ff */
[----:B------:R-:W-:Y:S01]  /*0180*/  IMAD R8, R5, 0x2000, R8 ;  /* 0x0000200005087824 */ /* 0x000fe200078e0208 */
[----:B------:R-:W-:-:S02]  /*0190*/  LEA.HI R2, R9, R12, RZ, 0x5 ;  /* 0x0000000c09027211 */ /* 0x000fc400078f28ff */
[----:B------:R-:W-:Y:S02]  /*01a0*/  SHF.R.S32.HI R14, RZ, 0x5, R13 ;  /* 0x00000005ff0e7819 */ /* 0x000fe4000001140d */
[CC--:B------:R-:W-:Y:S02]  /*01b0*/  LEA.HI R12, R16.reuse, R15.reuse, RZ, 0x11 ;  /* 0x0000000f100c7211 */ /* 0x0c0fe400078f88ff */
[----:B------:R-:W-:Y:S01]  /*01c0*/  LEA.HI R3, R9, R10, RZ, 0x5 ;  /* 0x0000000a09037211 */ /* 0x000fe200078f28ff */
[----:B------:R-:W-:Y:S01]  /*01d0*/  IMAD R10, R5, 0x2000, R10 ;  /* 0x00002000050a7824 */ /* 0x000fe200078e020a */
[----:B------:R-:W-:Y:S02]  /*01e0*/  LEA.HI R15, R16, R15, RZ, 0xa ;  /* 0x0000000f100f7211 */ /* 0x000fe400078f50ff */
[----:B------:R-:W-:Y:S02]  /*01f0*/  LEA.HI R5, R14, R14, RZ, 0x5 ;  /* 0x0000000e0e057211 */ /* 0x000fe400078f28ff */
[----:B------:R-:W-:-:S02]  /*0200*/  SHF.R.S32.HI R13, RZ, 0x1f, R8 ;  /* 0x0000001fff0d7819 */ /* 0x000fc40000011408 */
[----:B------:R-:W-:Y:S02]  /*0210*/  SHF.R.S32.HI R22, RZ, 0xa, R15 ;  /* 0x0000000aff167819 */ /* 0x000fe4000001140f */
[----:B------:R-:W-:Y:S02]  /*0220*/  LOP3.LUT R5, R5, 0xfffe0, RZ, 0xc0, !PT ;  /* 0x000fffe005057812 */ /* 0x000fe400078ec0ff */
[----:B------:R-:W-:Y:S02]  /*0230*/  SHF.R.S32.HI R17, RZ, 0x1f, R10 ;  /* 0x0000001fff117819 */ /* 0x000fe4000001140a */
[----:B------:R-:W-:Y:S01]  /*0240*/  SHF.R.S32.HI R3, RZ, 0x5, R3 ;  /* 0x00000005ff037819 */ /* 0x000fe20000011403 */
[----:B------:R-:W-:Y:S01]  /*0250*/  IMAD.IADD R14, R14, 0x1, -R5 ;  /* 0x000000010e0e7824 */ /* 0x000fe200078e0a05 */
[----:B------:R-:W-:Y:S02]  /*0260*/  SHF.R.S32.HI R2, RZ, 0x5, R2 ;  /* 0x00000005ff027819 */ /* 0x000fe40000011402 */
[----:B------:R-:W-:-:S02]  /*0270*/  LEA.HI R9, R13, R8, RZ, 0x11 ;  /* 0x000000080d097211 */ /* 0x000fc400078f88ff */
[----:B------:R-:W-:Y:S02]  /*0280*/  LEA.HI R16, R13, R8, RZ, 0xa ;  /* 0x000000080d107211 */ /* 0x000fe400078f50ff */
[----:B------:R-:W-:Y:S02]  /*0290*/  SHF.R.S32.HI R4, RZ, 0x5, R4 ;  /* 0x00000005ff047819 */ /* 0x000fe40000011404 */
[----:B------:R-:W-:Y:S02]  /*02a0*/  LEA.HI R21, R22, R22, RZ, 0x7 ;  /* 0x0000001616157211 */ /* 0x000fe400078f38ff */
[----:B------:R-:W-:Y:S02]  /*02b0*/  SHF.R.S32.HI R13, RZ, 0x1f, R18 ;  /* 0x0000001fff0d7819 */ /* 0x000fe40000011412 */
[----:B------:R-:W-:Y:S02]  /*02c0*/  LEA.HI R8, R17, R10, RZ, 0x11 ;  /* 0x0000000a11087211 */ /* 0x000fe400078f88ff */
[----:B------:R-:W-:-:S02]  /*02d0*/  LEA.HI R15, R3, R3, RZ, 0x5 ;  /* 0x00000003030f7211 */ /* 0x000fc400078f28ff */
[----:B------:R-:W-:Y:S02]  /*02e0*/  LEA.HI R19, R2, R2, RZ, 0x5 ;  /* 0x0000000202137211 */ /* 0x000fe400078f28ff */
[----:B------:R-:W-:Y:S02]  /*02f0*/  LEA.HI R17, R17, R10, RZ, 0xa ;  /* 0x0000000a11117211 */ /* 0x000fe400078f50ff */
[----:B------:R-:W-:Y:S02]  /*0300*/  LEA.HI R5, R4, R4, RZ, 0x5 ;  /* 0x0000000404057211 */ /* 0x000fe400078f28ff */
[----:B------:R-:W-:Y:S02]  /*0310*/  LOP3.LUT R21, R21, 0xffffff80, RZ, 0xc0, !PT ;  /* 0xffffff8015157812 */ /* 0x000fe400078ec0ff */
[CC--:B------:R-:W-:Y:S02]  /*0320*/  LEA.HI R10, R13.reuse, R18.reuse, RZ, 0x11 ;  /* 0x000000120d0a7211 */ /* 0x0c0fe400078f88ff */
[----:B------:R-:W-:Y:S01]  /*0330*/  LEA.HI R13, R13, R18, RZ, 0xa ;  /* 0x000000120d0d7211 */ /* 0x000fe200078f50ff */
[----:B------:R-:W-:Y:S01]  /*0340*/  IMAD.IADD R22, R22, 0x1, -R21 ;  /* 0x0000000116167824 */ /* 0x000fe200078e0a15 */
[----:B------:R-:W-:-:S02]  /*0350*/  LOP3.LUT R18, R15, 0xfffe0, RZ, 0xc0, !PT ;  /* 0x000fffe00f127812 */ /* 0x000fc400078ec0ff */
[----:B------:R-:W-:Y:S02]  /*0360*/  LOP3.LUT R19, R19, 0xfffe0, RZ, 0xc0, !PT ;  /* 0x000fffe013137812 */ /* 0x000fe400078ec0ff */
[----:B------:R-:W-:Y:S01]  /*0370*/  LOP3.LUT R5, R5, 0xfffe0, RZ, 0xc0, !PT ;  /* 0x000fffe005057812 */ /* 0x000fe200078ec0ff */
[----:B------:R-:W-:Y:S01]  /*0380*/  IMAD.IADD R18, R3, 0x1, -R18 ;  /* 0x0000000103127824 */ /* 0x000fe200078e0a12 */
[----:B------:R-:W-:Y:S01]  /*0390*/  SHF.R.S32.HI R21, RZ, 0xa, R16 ;  /* 0x0000000aff157819 */ /* 0x000fe20000011410 */
[----:B------:R-:W-:Y:S01]  /*03a0*/  IMAD.SHL.U32 R16, R11, 0x80, RZ ;  /* 0x000000800b107824 */ /* 0x000fe200078e00ff */
[----:B------:R-:W-:Y:S01]  /*03b0*/  SHF.R.S32.HI R17, RZ, 0xa, R17 ;  /* 0x0000000aff117819 */ /* 0x000fe20000011411 */
[----:B------:R-:W-:Y:S01]  /*03c0*/  IMAD.IADD R19, R2, 0x1, -R19 ;  /* 0x0000000102137824 */ /* 0x000fe200078e0a13 */
[----:B------:R-:W-:Y:S01]  /*03d0*/  LOP3.LUT R12, R12, 0xfffe0000, RZ, 0xc0, !PT ;  /* 0xfffe00000c0c7812 */ /* 0x000fe200078ec0ff */
[----:B------:R-:W-:Y:S01]  /*03e0*/  IMAD.SHL.U32 R11, R14, 0x1000, RZ ;  /* 0x000010000e0b7824 */ /* 0x000fe200078e00ff */
[----:B------:R-:W1:Y:S01]  /*03f0*/  LDC.64 R2, c[0x0][0x210] ;  /* 0x00008400ff027b82 */ /* 0x000e620000000a00 */
[----:B------:R-:W-:Y:S01]  /*0400*/  IMAD.IADD R15, R4, 0x1, -R5 ;  /* 0x00000001040f7824 */ /* 0x000fe200078e0a05 */
[----:B------:R-:W-:Y:S01]  /*0410*/  LEA.HI R14, R21, R21, RZ, 0x7 ;  /* 0x00000015150e7211 */ /* 0x000fe200078f38ff */
[----:B------:R-:W-:Y:S01]  /*0420*/  IMAD.SHL.U32 R19, R19, 0x1000, RZ ;  /* 0x0000100013137824 */ /* 0x000fe200078e00ff */
[----:B------:R-:W-:Y:S01]  /*0430*/  LOP3.LUT R11, R11, R16, RZ, 0xfc, !PT ;  /* 0x000000100b0b7212 */ /* 0x000fe200078efcff */
[----:B------:R-:W-:Y:S01]  /*0440*/  IMAD.SHL.U32 R15, R15, 0x1000, RZ ;  /* 0x000010000f0f7824 */ /* 0x000fe200078e00ff */
[----:B------:R-:W-:-:S02]  /*0450*/  SHF.R.S32.HI R13, RZ, 0xa, R13 ;  /* 0x0000000aff0d7819 */ /* 0x000fc4000001140d */
[----:B------:R-:W2:Y:S01]  /*0460*/  LDC.64 R4, c[0x0][0x218] ;  /* 0x00008600ff047b82 */ /* 0x000ea20000000a00 */
[----:B------:R-:W-:Y:S02]  /*0470*/  LEA.HI R23, R17, R17, RZ, 0x7 ;  /* 0x0000001111177211 */ /* 0x000fe400078f38ff */
[----:B------:R-:W-:Y:S02]  /*0480*/  IADD3 R11, R22, R11, R12 ;  /* 0x0000000b160b7210 */ /* 0x000fe40007ffe00c */
[----:B------:R-:W-:Y:S02]  /*0490*/  LOP3.LUT R14, R14, 0xffffff80, RZ, 0xc0, !PT ;  /* 0xffffff800e0e7812 */ /* 0x000fe400078ec0ff */
[----:B------:R-:W-:Y:S02]  /*04a0*/  LEA.HI R12, R13, R13, RZ, 0x7 ;  /* 0x0000000d0d0c7211 */ /* 0x000fe400078f38ff */
[----:B------:R-:W-:Y:S01]  /*04b0*/  LOP3.LUT R24, R23, 0xffffff80, RZ, 0xc0, !PT ;  /* 0xffffff8017187812 */ /* 0x000fe200078ec0ff */
[----:B------:R-:W-:Y:S01]  /*04c0*/  IMAD.SHL.U32 R23, R18, 0x1000, RZ ;  /* 0x0000100012177824 */ /* 0x000fe200078e00ff */
[----:B------:R-:W-:Y:S01]  /*04d0*/  LOP3.LUT R18, R12, 0xffffff80, RZ, 0xc0, !PT ;  /* 0xffffff800c127812 */ /* 0x000fe200078ec0ff */
[----:B------:R-:W-:Y:S01]  /*04e0*/  IMAD.IADD R21, R21, 0x1, -R14 ;  /* 0x0000000115157824 */ /* 0x000fe200078e0a0e */
[-C--:B------:R-:W-:Y:S01]  /*04f0*/  LOP3.LUT R12, R15, R16.reuse, RZ, 0xfc, !PT ;  /* 0x000000100f0c7212 */ /* 0x080fe200078efcff */
[----:B------:R-:W-:Y:S01]  /*0500*/  IMAD.IADD R17, R17, 0x1, -R24 ;  /* 0x0000000111117824 */ /* 0x000fe200078e0a18 */
[----:B------:R-:W-:Y:S01]  /*0510*/  LOP3.LUT R9, R9, 0xfffe0000, RZ, 0xc0, !PT ;  /* 0xfffe000009097812 */ /* 0x000fe200078ec0ff */
[----:B------:R-:W-:Y:S01]  /*0520*/  IMAD.IADD R18, R13, 0x1, -R18 ;  /* 0x000000010d127824 */ /* 0x000fe200078e0a12 */
[----:B------:R-:W-:-:S02]  /*0530*/  LOP3.LUT R14, R23, R16, RZ, 0xfc, !PT ;  /* 0x00000010170e7212 */ /* 0x000fc400078efcff */
[----:B------:R-:W-:Y:S02]  /*0540*/  LOP3.LUT R19, R19, R16, RZ, 0xfc, !PT ;  /* 0x0000001013137212 */ /* 0x000fe400078efcff */
[----:B------:R-:W-:Y:S02]  /*0550*/  LOP3.LUT R8, R8, 0xfffe0000, RZ, 0xc0, !PT ;  /* 0xfffe000008087812 */ /* 0x000fe400078ec0ff */
[----:B------:R-:W-:Y:S02]  /*0560*/  LOP3.LUT R10, R10, 0xfffe0000, RZ, 0xc0, !PT ;  /* 0xfffe00000a0a7812 */ /* 0x000fe400078ec0ff */
[----:B------:R-:W-:Y:S02]  /*0570*/  IADD3 R9, R21, R12, R9 ;  /* 0x0000000c15097210 */ /* 0x000fe40007ffe009 */
[----:B------:R-:W-:Y:S01]  /*0580*/  IADD3 R15, R17, R14, R8 ;  /* 0x0000000e110f7210 */ /* 0x000fe20007ffe008 */
[----:B-1----:R-:W-:Y:S01]  /*0590*/  IMAD.WIDE R16, R11, 0x4, R2 ;  /* 0x000000040b107825 */ /* 0x002fe200078e0202 */
[----:B------:R-:W-:-:S03]  /*05a0*/  IADD3 R21, R18, R19, R10 ;  /* 0x0000001312157210 */ /* 0x000fc60007ffe00a */
[C---:B------:R-:W-:Y:S02]  /*05b0*/  IMAD.WIDE R18, R9.reuse, 0x4, R2 ;  /* 0x0000000409127825 */ /* 0x040fe400078e0202 */
[----:B------:R-:W3:Y:S02]  /*05c0*/  LDG.E.EL R16, desc[UR6][R16.64] ;  /* 0x0000000610107981 */ /* 0x000ee4000c2e1900 */
[--C-:B--2---:R-:W-:Y:S02]  /*05d0*/  IMAD.WIDE R8, R9, 0x4, R4.reuse ;  /* 0x0000000409087825 */ /* 0x104fe400078e0204 */
[----:B------:R-:W2:Y:S02]  /*05e0*/  LDG.E.EL R18, desc[UR6][R18.64] ;  /* 0x0000000612127981 */ /* 0x000ea4000c2e1900 */
[----:B------:R-:W-:Y:S02]  /*05f0*/  IMAD.WIDE R10, R11, 0x4, R4 ;  /* 0x000000040b0a7825 */ /* 0x000fe400078e0204 */
[----:B------:R-:W2:Y:S02]  /*0600*/  LDG.E.EL R9, desc[UR6][R8.64] ;  /* 0x0000000608097981 */ /* 0x000ea4000c2e1900 */
[----:B------:R-:W-:-:S02]  /*0610*/  IMAD.WIDE R12, R15, 0x4, R2 ;  /* 0x000000040f0c7825 */ /* 0x000fc400078e0202 */
[----:B------:R-:W3:Y:S02]  /*0620*/  LDG.E.EL R11, desc[UR6][R10.64] ;  /* 0x000000060a0b7981 */ /* 0x000ee4000c2e1900 */
[----:B------:R-:W-:Y:S02]  /*0630*/  IMAD.WIDE R14, R15, 0x4, R4 ;  /* 0x000000040f0e7825 */ /* 0x000fe400078e0204 */
[----:B------:R-:W4:Y:S02]  /*0640*/  LDG.E.EL R12, desc[UR6][R12.64] ;  /* 0x000000060c0c7981 */ /* 0x000f24000c2e1900 */
[C---:B------:R-:W-:Y:S02]  /*0650*/  IMAD.WIDE R2, R21.reuse, 0x4, R2 ;  /* 0x0000000415027825 */ /* 0x040fe400078e0202 */
[----:B------:R-:W4:Y:S02]  /*0660*/  LDG.E.EL R15, desc[UR6][R14.64] ;  /* 0x000000060e0f7981 */ /* 0x000f24000c2e1900 */
[----:B------:R-:W-:-:S02]  /*0670*/  IMAD.WIDE R4, R21, 0x4, R4 ;  /* 0x0000000415047825 */ /* 0x000fc400078e0204 */
[----:B------:R1:W5:Y:S04]  /*0680*/  LDG.E.EL R2, desc[UR6][R2.64] ;  /* 0x0000000602027981 */ /* 0x000368000c2e1900 */
[----:B------:R-:W5:Y:S01]  /*0690*/  LDG.E.EL R5, desc[UR6][R4.64] ;  /* 0x0000000604057981 */ /* 0x000f62000c2e1900 */
[----:B------:R-:W1:Y:S01]  /*06a0*/  S2UR UR5, SR_CgaCtaId ;  /* 0x00000000000579c3 */ /* 0x000e620000008800 */
[----:B------:R-:W-:Y:S01]  /*06b0*/  UMOV UR4, 0x400 ;  /* 0x0000040000047882 */ /* 0x000fe20000000000 */
[----:B-1----:R-:W-:-:S04]  /*06c0*/  SHF.R.U32.HI R3, RZ, 0x3, R20 ;  /* 0x00000003ff037819 */ /* 0x002fc80000011614 */
[----:B------:R-:W-:Y:S01]  /*06d0*/  LOP3.LUT R3, R3, 0x1c, RZ, 0xc0, !PT ;  /* 0x0000001c03037812 */ /* 0x000fe200078ec0ff */
[----:B0-----:R-:W-:Y:S01]  /*06e0*/  UPRMT UR4, UR5, 0x654, UR4 ;  /* 0x0000065405047896 */ /* 0x001fe20008000004 */
[----:B------:R-:W-:Y:S01]  /*06f0*/  ISETP.GE.AND P1, PT, R20, 0x40, PT ;  /* 0x000000401400780c */ /* 0x000fe20003f26270 */
[----:B--2---:R-:W-:Y:S01]  /*0700*/  FADD R17, R18, -R9 ;  /* 0x8000000912117221 */ /* 0x004fe20000000000 */
[----:B---3--:R-:W-:-:S04]  /*0710*/  FADD R16, R16, -R11 ;  /* 0x8000000b10107221 */ /* 0x008fc80000000000 */
[----:B------:R-:W-:Y:S01]  /*0720*/  FADD R17, |R17|, |R16| ;  /* 0x4000001011117221 */ /* 0x000fe20000000200 */
[----:B----4-:R-:W-:-:S04]  /*0730*/  FADD R12, R12, -R15 ;  /* 0x8000000f0c0c7221 */ /* 0x010fc80000000000 */
[----:B------:R-:W-:Y:S01]  /*0740*/  FADD R17, |R12|, R17 ;  /* 0x000000110c117221 */ /* 0x000fe20000000200 */
[----:B-----5:R-:W-:-:S04]  /*0750*/  FADD R8, R2, -R5 ;  /* 0x8000000502087221 */ /* 0x020fc80000000000 */
[----:B------:R-:W-:-:S05]  /*0760*/  FADD R8, |R8|, R17 ;  /* 0x0000001108087221 */ /* 0x000fca0000000200 */
[----:B------:R-:W0:Y:S01]  /*0770*/  SHFL.BFLY PT, R9, R8, 0x10, 0x1f ;  /* 0x0e001f0008097f89 */ /* 0x000e2200000e0000 */
[----:B------:R-:W-:Y:S01]  /*0780*/  LOP3.LUT R2, R20, 0x1f, RZ, 0xc0, !PT ;  /* 0x0000001f14027812 */ /* 0x000fe200078ec0ff */
[----:B0-----:R-:W-:-:S05]  /*0790*/  FADD R9, R8, R9 ;  /* 0x0000000908097221 */ /* 0x001fca0000000000 */
[----:B------:R-:W0:Y:S01]  /*07a0*/  SHFL.BFLY PT, R4, R9, 0x8, 0x1f ;  /* 0x0d001f0009047f89 */ /* 0x000e2200000e0000 */
[----:B------:R-:W-:Y:S01]  /*07b0*/  ISETP.GE.U32.AND P0, PT, R2, 0x8, PT ;  /* 0x000000080200780c */ /* 0x000fe20003f06070 */
[----:B------:R-:W-:-:S05]  /*07c0*/  IMAD.SHL.U32 R5, R6, 0x20, RZ ;  /* 0x0000002006057824 */ /* 0x000fca00078e00ff */
[----:B------:R-:W-:Y:S01]  /*07d0*/  LOP3.LUT R11, R5, R3, RZ, 0xfc, !PT ;  /* 0x00000003050b7212 */ /* 0x000fe200078efcff */
[----:B0-----:R-:W-:-:S06]  /*07e0*/  FADD R4, R9, R4 ;  /* 0x0000000409047221 */ /* 0x001fcc0000000000 */
[----:B------:R-:W-:Y:S01]  /*07f0*/  @!P0 STS [R11+UR4], R4 ;  /* 0x000000040b008988 */ /* 0x000fe20008000804 */
[----:B------:R-:W-:Y:S01]  /*0800*/  LEA R8, R20, UR4, 0x2 ;  /* 0x0000000414087c11 */ /* 0x000fe2000f8e10ff */
[----:B------:R-:W-:Y:S06]  /*0810*/  BAR.SYNC.DEFER_BLOCKING 0x0 ;  /* 0x0000000000007b1d */ /* 0x000fec0000010000 */
[----:B------:R-:W0:Y:S04]  /*0820*/  @!P1 LDS R7, [R8] ;  /* 0x0000000008079984 */ /* 0x000e280000000800 */
[----:B0-----:R-:W0:Y:S02]  /*0830*/  SHFL.BFLY PT, R2, R7, 0x4, 0x1f ;  /* 0x0c801f0007027f89 */ /* 0x001e2400000e0000 */
[----:B0-----:R-:W-:-:S05]  /*0840*/  FADD R9, R7, R2 ;  /* 0x0000000207097221 */ /* 0x001fca0000000000 */
[----:B------:R-:W0:Y:S01]  /*0850*/  SHFL.BFLY PT, R2, R9, 0x2, 0x1f ;  /* 0x0c401f0009027f89 */ /* 0x000e2200000e0000 */
[----:B------:R-:W-:Y:S01]  /*0860*/  ISETP.NE.AND P0, PT, R6, RZ, PT ;  /* 0x000000ff0600720c */ /* 0x000fe20003f05270 */
[----:B0-----:R-:W-:-:S05]  /*0870*/  FADD R10, R9, R2 ;  /* 0x00000002090a7221 */ /* 0x001fca0000000000 */
[----:B------:R-:W0:Y:S01]  /*0880*/  SHFL.BFLY PT, R13, R10, 0x1, 0x1f ;  /* 0x0c201f000a0d7f89 */ /* 0x000e2200000e0000 */
[----:B------:R-:W-:Y:S02]  /*0890*/  ISETP.LT.AND P0, PT, R20, 0x40, !P0 ;  /* 0x000000401400780c */ /* 0x000fe40004701270 */
[----:B------:R-:W-:-:S04]  /*08a0*/  SHF.R.U32.HI R2, RZ, 0x3, R20 ;  /* 0x00000003ff027819 */ /* 0x000fc80000011614 */
[----:B------:R-:W-:Y:S01]  /*08b0*/  SGXT.U32 R2, R2, 0x2 ;  /* 0x000000020202781a */ /* 0x000fe20000000000 */
[----:B0-----:R-:W-:-:S06]  /*08c0*/  FADD R13, R10, R13 ;  /* 0x0000000d0a0d7221 */ /* 0x001fcc0000000000 */
[----:B------:R0:W-:Y:S01]  /*08d0*/  @P0 STS [R8], R13 ;  /* 0x0000000d08000388 */ /* 0x0001e20000000800 */
[----:B------:R-:W-:Y:S01]  /*08e0*/  BAR.SYNC.DEFER_BLOCKING 0x0 ;  /* 0x0000000000007b1d */ /* 0x000fe20000010000 */
[----:B------:R-:W-:-:S13]  /*08f0*/  LOP3.LUT P1, RZ, R3, R2, RZ, 0xfc, !PT ;  /* 0x0000000203ff7212 */ /* 0x000fda000782fcff */
[----:B0-----:R-:W-:Y:S05]  /*0900*/  @P1 EXIT ;  /* 0x000000000000194d */ /* 0x001fea0003800000 */
[----:B------:R-:W0:Y:S01]  /*0910*/  LDS R5, [R5+UR4] ;  /* 0x0000000405057984 */ /* 0x000e220008000800 */
[----:B------:R-:W1:Y:S02]  /*0920*/  LDC.64 R2, c[0x0][0x220] ;  /* 0x00008800ff027b82 */ /* 0x000e640000000a00 */
[----:B-1----:R-:W-:-:S05]  /*0930*/  IMAD.WIDE R2, R0, 0x4, R2 ;  /* 0x0000000400027825 */ /* 0x002fca00078e0202 */
[----:B0-----:R-:W-:Y:S01]  /*0940*/  STG.E desc[UR6][R2.64], R5 ;  /* 0x0000000502007986 */ /* 0x001fe2000c101906 */
[----:B------:R-:W-:Y:S05]  /*0950*/  EXIT ;  /* 0x000000000000794d */ /* 0x000fea0003800000 */
.L_x_0:
[----:B------:R-:W-:-:S00]  /*0960*/  BRA `(.L_x_0) ;  /* 0xfffffffc00fc7947 */ /* 0x000fc0000383ffff */
[----:B------:R-:W-:-:S00]  /*0970*/  NOP ;  /* 0x0000000000007918 */ /* 0x000fc00000000000 */
        /* <DEDUP_REMOVED lines=8> */
.L_x_1:


//--------------------- .nv.shared.triton_per_fused_abs_mean_sub_15 --------------------------
	.section	.nv.shared.triton_per_fused_abs_mean_sub_15,"aw",@nobits
	.sectionflags	@""
	.align	16
	.zero		1024


//--------------------- .nv.constant0.triton_per_fused_abs_mean_sub_15 --------------------------
	.section	.nv.constant0.triton_per_fused_abs_mean_sub_15,"a",@progbits
	.sectionflags	@""
	.align	4
.nv.constant0.triton_per_fused_abs_mean_sub_15:
	.zero		560
